//
// Generated by NVIDIA NVVM Compiler
//
// Compiler Build ID: CL-36424714
// Cuda compilation tools, release 13.0, V13.0.88
// Based on NVVM 20.0.0
//

.version 9.0
.target sm_100
.address_size 64

	// .globl	_Z10vector_addP11float3_dataS0_S0_

.visible .entry _Z10vector_addP11float3_dataS0_S0_(
	.param .u64 .ptr .align 1 _Z10vector_addP11float3_dataS0_S0__param_0,
	.param .u64 .ptr .align 1 _Z10vector_addP11float3_dataS0_S0__param_1,
	.param .u64 .ptr .align 1 _Z10vector_addP11float3_dataS0_S0__param_2
)
{


	ret;

}
	// .globl	_Z10matrix_mulPfS_S_i
.visible .entry _Z10matrix_mulPfS_S_i(
	.param .u64 .ptr .align 1 _Z10matrix_mulPfS_S_i_param_0,
	.param .u64 .ptr .align 1 _Z10matrix_mulPfS_S_i_param_1,
	.param .u64 .ptr .align 1 _Z10matrix_mulPfS_S_i_param_2,
	.param .u32 _Z10matrix_mulPfS_S_i_param_3
)
{


	ret;

}


// ===== COMPILED SASS (sm_100) =====

	.target	sm_100

	.elftype	@"ET_EXEC"


//--------------------- .note.nv.tkinfo           --------------------------
	.section	.note.nv.tkinfo,"",@"SHT_NOTE"
	.sectionflags	@"SHF_NOTE_NV_TKINFO"
	.tkinfo
        /*0018*/ 	.word	0x00000002
        /*0030*/ 	.string	""
        /*0030*/ 	.string	"ptxas"
        /*0030*/ 	.string	"Cuda compilation tools, release 13.0, V13.0.88"
        /*0030*/ 	.string	"Build cuda_13.0.r13.0/compiler.36424714_0"
        /*0030*/ 	.string	"-arch sm_100 -m 64 "



//--------------------- .note.nv.cuinfo           --------------------------
	.section	.note.nv.cuinfo,"",@"SHT_NOTE"
	.sectionflags	@"SHF_NOTE_NV_CUINFO"
        /*0018*/ 	.short	0x0002
        /*001a*/ 	.short	0x0064
        /*001c*/ 	.short	0x0082
	.zero		2


//--------------------- .nv.info                  --------------------------
	.section	.nv.info,"",@"SHT_CUDA_INFO"
	.align	4


	//----- nvinfo : EIATTR_REGCOUNT
	.align		4
        /*0000*/ 	.byte	0x04, 0x2f
        /*0002*/ 	.short	(.L_1 - .L_0)
	.align		4
.L_0:
        /*0004*/ 	.word	index@(_Z10vector_addP11float3_dataS0_S0_)
        /*0008*/ 	.word	0x00000004


	//----- nvinfo : EIATTR_FRAME_SIZE
	.align		4
.L_1:
        /*000c*/ 	.byte	0x04, 0x11
        /*000e*/ 	.short	(.L_3 - .L_2)
	.align		4
.L_2:
        /*0010*/ 	.word	index@(_Z10vector_addP11float3_dataS0_S0_)
        /*0014*/ 	.word	0x00000000


	//----- nvinfo : EIATTR_REGCOUNT
	.align		4
.L_3:
        /*0018*/ 	.byte	0x04, 0x2f
        /*001a*/ 	.short	(.L_5 - .L_4)
	.align		4
.L_4:
        /*001c*/ 	.word	index@(_Z10matrix_mulPfS_S_i)
        /*0020*/ 	.word	0x00000004


	//----- nvinfo : EIATTR_FRAME_SIZE
	.align		4
.L_5:
        /*0024*/ 	.byte	0x04, 0x11
        /*0026*/ 	.short	(.L_7 - .L_6)
	.align		4
.L_6:
        /*0028*/ 	.word	index@(_Z10matrix_mulPfS_S_i)
        /*002c*/ 	.word	0x00000000


	//----- nvinfo : EIATTR_MIN_STACK_SIZE
	.align		4
.L_7:
        /*0030*/ 	.byte	0x04, 0x12
        /*0032*/ 	.short	(.L_9 - .L_8)
	.align		4
.L_8:
        /*0034*/ 	.word	index@(_Z10matrix_mulPfS_S_i)
        /*0038*/ 	.word	0x00000000


	//----- nvinfo : EIATTR_MIN_STACK_SIZE
	.align		4
.L_9:
        /*003c*/ 	.byte	0x04, 0x12
        /*003e*/ 	.short	(.L_11 - .L_10)
	.align		4
.L_10:
        /*0040*/ 	.word	index@(_Z10vector_addP11float3_dataS0_S0_)
        /*0044*/ 	.word	0x00000000
.L_11:


//--------------------- .nv.compat                --------------------------
	.section	.nv.compat,"",@"SHT_CUDA_COMPAT_INFO"
	.align	4
        /*0000*/ 	.byte	0x02, 0x09, 0x00, 0x00, 0x02, 0x02, 0x01, 0x00, 0x02, 0x05, 0x05, 0x00, 0x03, 0x07, 0x01, 0x01
        /*0010*/ 	.byte	0x02, 0x03, 0x00, 0x00, 0x02, 0x06, 0x01, 0x00, 0x04, 0x0b, 0x08, 0x00, 0x09, 0x00, 0x00, 0x00
        /*0020*/ 	.byte	0x00, 0x00, 0x00, 0x00


//--------------------- .nv.info._Z10matrix_mulPfS_S_i --------------------------
	.section	.nv.info._Z10matrix_mulPfS_S_i,"",@"SHT_CUDA_INFO"
	.sectionflags	@""
	.align	4


	//----- nvinfo : EIATTR_CUDA_API_VERSION
	.align		4
        /*0000*/ 	.byte	0x04, 0x37
        /*0002*/ 	.short	(.L_13 - .L_12)
.L_12:
        /*0004*/ 	.word	0x00000082


	//----- nvinfo : EIATTR_KPARAM_INFO
	.align		4
.L_13:
        /*0008*/ 	.byte	0x04, 0x17
        /*000a*/ 	.short	(.L_15 - .L_14)
.L_14:
        /*000c*/ 	.word	0x00000000
        /*0010*/ 	.short	0x0003
        /*0012*/ 	.short	0x0018
        /*0014*/ 	.byte	0x00, 0xf0, 0x11, 0x00


	//----- nvinfo : EIATTR_KPARAM_INFO
	.align		4
.L_15:
        /*0018*/ 	.byte	0x04, 0x17
        /*001a*/ 	.short	(.L_17 - .L_16)
.L_16:
        /*001c*/ 	.word	0x00000000
        /*0020*/ 	.short	0x0002
        /*0022*/ 	.short	0x0010
        /*0024*/ 	.byte	0x00, 0xf5, 0x21, 0x00


	//----- nvinfo : EIATTR_KPARAM_INFO
	.align		4
.L_17:
        /*0028*/ 	.byte	0x04, 0x17
        /*002a*/ 	.short	(.L_19 - .L_18)
.L_18:
        /*002c*/ 	.word	0x00000000
        /*0030*/ 	.short	0x0001
        /*0032*/ 	.short	0x0008
        /*0034*/ 	.byte	0x00, 0xf5, 0x21, 0x00


	//----- nvinfo : EIATTR_KPARAM_INFO
	.align		4
.L_19:
        /*0038*/ 	.byte	0x04, 0x17
        /*003a*/ 	.short	(.L_21 - .L_20)
.L_20:
        /*003c*/ 	.word	0x00000000
        /*0040*/ 	.short	0x0000
        /*0042*/ 	.short	0x0000
        /*0044*/ 	.byte	0x00, 0xf5, 0x21, 0x00


	//----- nvinfo : EIATTR_SPARSE_MMA_MASK
	.align		4
.L_21:
        /*0048*/ 	.byte	0x03, 0x50
        /*004a*/ 	.short	0x0000


	//----- nvinfo : EIATTR_MAXREG_COUNT
	.align		4
        /*004c*/ 	.byte	0x03, 0x1b
        /*004e*/ 	.short	0x00ff


	//----- nvinfo : EIATTR_MERCURY_ISA_VERSION
	.align		4
        /*0050*/ 	.byte	0x03, 0x5f
        /*0052*/ 	.short	0x0101


	//----- nvinfo : EIATTR_VRC_CTA_INIT_COUNT
	.align		4
        /*0054*/ 	.byte	0x02, 0x4a
	.zero		1
	.zero		1


	//----- nvinfo : EIATTR_EXIT_INSTR_OFFSETS
	.align		4
        /*0058*/ 	.byte	0x04, 0x1c
        /*005a*/ 	.short	(.L_23 - .L_22)


	//   ....[0]....
.L_22:
        /*005c*/ 	.word	0x00000010


	//----- nvinfo : EIATTR_CBANK_PARAM_SIZE
	.align		4
.L_23:
        /*0060*/ 	.byte	0x03, 0x19
        /*0062*/ 	.short	0x001c


	//----- nvinfo : EIATTR_PARAM_CBANK
	.align		4
        /*0064*/ 	.byte	0x04, 0x0a
        /*0066*/ 	.short	(.L_25 - .L_24)
	.align		4
.L_24:
        /*0068*/ 	.word	index@(.nv.constant0._Z10matrix_mulPfS_S_i)
        /*006c*/ 	.short	0x0380
        /*006e*/ 	.short	0x001c


	//----- nvinfo : EIATTR_SW_WAR
	.align		4
.L_25:
        /*0070*/ 	.byte	0x04, 0x36
        /*0072*/ 	.short	(.L_27 - .L_26)
.L_26:
        /*0074*/ 	.word	0x00000008
.L_27:


//--------------------- .nv.info._Z10vector_addP11float3_dataS0_S0_ --------------------------
	.section	.nv.info._Z10vector_addP11float3_dataS0_S0_,"",@"SHT_CUDA_INFO"
	.sectionflags	@""
	.align	4


	//----- nvinfo : EIATTR_CUDA_API_VERSION
	.align		4
        /*0000*/ 	.byte	0x04, 0x37
        /*0002*/ 	.short	(.L_29 - .L_28)
.L_28:
        /*0004*/ 	.word	0x00000082


	//----- nvinfo : EIATTR_KPARAM_INFO
	.align		4
.L_29:
        /*0008*/ 	.byte	0x04, 0x17
        /*000a*/ 	.short	(.L_31 - .L_30)
.L_30:
        /*000c*/ 	.word	0x00000000
        /*0010*/ 	.short	0x0002
        /*0012*/ 	.short	0x0010
        /*0014*/ 	.byte	0x00, 0xf5, 0x21, 0x00


	//----- nvinfo : EIATTR_KPARAM_INFO
	.align		4
.L_31:
        /*0018*/ 	.byte	0x04, 0x17
        /*001a*/ 	.short	(.L_33 - .L_32)
.L_32:
        /*001c*/ 	.word	0x00000000
        /*0020*/ 	.short	0x0001
        /*0022*/ 	.short	0x0008
        /*0024*/ 	.byte	0x00, 0xf5, 0x21, 0x00


	//----- nvinfo : EIATTR_KPARAM_INFO
	.align		4
.L_33:
        /*0028*/ 	.byte	0x04, 0x17
        /*002a*/ 	.short	(.L_35 - .L_34)
.L_34:
        /*002c*/ 	.word	0x00000000
        /*0030*/ 	.short	0x0000
        /*0032*/ 	.short	0x0000
        /*0034*/ 	.byte	0x00, 0xf5, 0x21, 0x00


	//----- nvinfo : EIATTR_SPARSE_MMA_MASK
	.align		4
.L_35:
        /*0038*/ 	.byte	0x03, 0x50
        /*003a*/ 	.short	0x0000


	//----- nvinfo : EIATTR_MAXREG_COUNT
	.align		4
        /*003c*/ 	.byte	0x03, 0x1b
        /*003e*/ 	.short	0x00ff


	//----- nvinfo : EIATTR_MERCURY_ISA_VERSION
	.align		4
        /*0040*/ 	.byte	0x03, 0x5f
        /*0042*/ 	.short	0x0101


	//----- nvinfo : EIATTR_VRC_CTA_INIT_COUNT
	.align		4
        /*0044*/ 	.byte	0x02, 0x4a
	.zero		1
	.zero		1


	//----- nvinfo : EIATTR_EXIT_INSTR_OFFSETS
	.align		4
        /*0048*/ 	.byte	0x04, 0x1c
        /*004a*/ 	.short	(.L_37 - .L_36)


	//   ....[0]....
.L_36:
        /*004c*/ 	.word	0x00000010


	//----- nvinfo : EIATTR_CBANK_PARAM_SIZE
	.align		4
.L_37:
        /*0050*/ 	.byte	0x03, 0x19
        /*0052*/ 	.short	0x0018


	//----- nvinfo : EIATTR_PARAM_CBANK
	.align		4
        /*0054*/ 	.byte	0x04, 0x0a
        /*0056*/ 	.short	(.L_39 - .L_38)
	.align		4
.L_38:
        /*0058*/ 	.word	index@(.nv.constant0._Z10vector_addP11float3_dataS0_S0_)
        /*005c*/ 	.short	0x0380
        /*005e*/ 	.short	0x0018


	//----- nvinfo : EIATTR_SW_WAR
	.align		4
.L_39:
        /*0060*/ 	.byte	0x04, 0x36
        /*0062*/ 	.short	(.L_41 - .L_40)
.L_40:
        /*0064*/ 	.word	0x00000008
.L_41:


//--------------------- .nv.callgraph             --------------------------
	.section	.nv.callgraph,"",@"SHT_CUDA_CALLGRAPH"
	.align	4
	.sectionentsize	8
	.align		4
        /*0000*/ 	.word	0x00000000
	.align		4
        /*0004*/ 	.word	0xffffffff
	.align		4
        /*0008*/ 	.word	0x00000000
	.align		4
        /*000c*/ 	.word	0xfffffffe
	.align		4
        /*0010*/ 	.word	0x00000000
	.align		4
        /*0014*/ 	.word	0xfffffffd
	.align		4
        /*0018*/ 	.word	0x00000000
	.align		4
        /*001c*/ 	.word	0xfffffffc


//--------------------- .text._Z10matrix_mulPfS_S_i --------------------------
	.section	.text._Z10matrix_mulPfS_S_i,"ax",@progbits
	.align	128
        .global         _Z10matrix_mulPfS_S_i
        .type           _Z10matrix_mulPfS_S_i,@function
        .size           _Z10matrix_mulPfS_S_i,(.L_x_2 - _Z10matrix_mulPfS_S_i)
        .other          _Z10matrix_mulPfS_S_i,@"STO_CUDA_ENTRY STV_DEFAULT"
_Z10matrix_mulPfS_S_i:
.text._Z10matrix_mulPfS_S_i:
[----:B------:R-:W-:Y:S01]  /*0000*/  LDC R1, c[0x0][0x37c] ;  /* 0x0000df00ff017b82 */ /* 0x000fe20000000800 */
[----:B------:R-:W-:Y:S05]  /*0010*/  EXIT ;  /* 0x000000000000794d */ /* 0x000fea0003800000 */
.L_x_0:
[----:B------:R-:W-:-:S00]  /*0020*/  BRA `(.L_x_0) ;  /* 0xfffffffc00fc7947 */ /* 0x000fc0000383ffff */
[----:B------:R-:W-:-:S00]  /*0030*/  NOP ;  /* 0x0000000000007918 */ /* 0x000fc00000000000 */
        /* <DEDUP_REMOVED lines=12> */
.L_x_2:


//--------------------- .text._Z10vector_addP11float3_dataS0_S0_ --------------------------
	.section	.text._Z10vector_addP11float3_dataS0_S0_,"ax",@progbits
	.align	128
        .global         _Z10vector_addP11float3_dataS0_S0_
        .type           _Z10vector_addP11float3_dataS0_S0_,@function
        .size           _Z10vector_addP11float3_dataS0_S0_,(.L_x_3 - _Z10vector_addP11float3_dataS0_S0_)
        .other          _Z10vector_addP11float3_dataS0_S0_,@"STO_CUDA_ENTRY STV_DEFAULT"
_Z10vector_addP11float3_dataS0_S0_:
.text._Z10vector_addP11float3_dataS0_S0_:
[----:B------:R-:W-:Y:S01]  /*0000*/  LDC R1, c[0x0][0x37c] ;  /* 0x0000df00ff017b82 */ /* 0x000fe20000000800 */
[----:B------:R-:W-:Y:S05]  /*0010*/  EXIT ;  /* 0x000000000000794d */ /* 0x000fea0003800000 */
.L_x_1:
        /* <DEDUP_REMOVED lines=14> */
.L_x_3:


//--------------------- .nv.shared.reserved.0     --------------------------
	.section	.nv.shared.reserved.0,"aw",@nobits
	.weak		__nv_reservedSMEM_offset_0_alias
	.size		__nv_reservedSMEM_offset_0_alias, 0, 64
	.other		__nv_reservedSMEM_offset_0_alias,@"STO_CUDA_RESERVED_SHARED STV_DEFAULT"
__nv_reservedSMEM_offset_0_alias:
	.zero		0
	.zero		64


//--------------------- .nv.constant0._Z10matrix_mulPfS_S_i --------------------------
	.section	.nv.constant0._Z10matrix_mulPfS_S_i,"a",@progbits
	.sectionflags	@""
	.align	4
.nv.constant0._Z10matrix_mulPfS_S_i:
	.zero		924


//--------------------- .nv.constant0._Z10vector_addP11float3_dataS0_S0_ --------------------------
	.section	.nv.constant0._Z10vector_addP11float3_dataS0_S0_,"a",@progbits
	.sectionflags	@""
	.align	4
.nv.constant0._Z10vector_addP11float3_dataS0_S0_:
	.zero		920


//--------------------- SYMBOLS --------------------------

	.type		.nv.reservedSmem.offset0,@object
	.size		.nv.reservedSmem.offset0,0x4
